	.headerflags	@"EF_CUDA_TEXMODE_UNIFIED EF_CUDA_64BIT_ADDRESS EF_CUDA_ACCELERATORS EF_CUDA_SM90 EF_CUDA_VIRTUAL_SM(EF_CUDA_SM90)"
	.elftype	@"ET_EXEC"


//--------------------- .nv.info                  --------------------------
	.section	.nv.info,"",@"SHT_CUDA_INFO"
	.align	4


	//----- nvinfo : EIATTR_REGCOUNT
	.align		4
        /*0000*/ 	.byte	0x04, 0x2f
        /*0002*/ 	.short	(.L_3 - .L_2)
	.align		4
.L_2:
        /*0004*/ 	.word	index@(triton_poi_fused__native_batch_norm_legit_no_training_convolution_hardtanh_94)
        /*0008*/ 	.word	0x00000016


	//----- nvinfo : EIATTR_MIN_STACK_SIZE
	.align		4
.L_3:
        /*000c*/ 	.byte	0x04, 0x12
        /*000e*/ 	.short	(.L_5 - .L_4)
	.align		4
.L_4:
        /*0010*/ 	.word	index@(triton_poi_fused__native_batch_norm_legit_no_training_convolution_hardtanh_94)
        /*0014*/ 	.word	0x00000000


	//----- nvinfo : EIATTR_FRAME_SIZE
	.align		4
.L_5:
        /*0018*/ 	.byte	0x04, 0x11
        /*001a*/ 	.short	(.L_7 - .L_6)
	.align		4
.L_6:
        /*001c*/ 	.word	index@(triton_poi_fused__native_batch_norm_legit_no_training_convolution_hardtanh_94)
        /*0020*/ 	.word	0x00000000


	//----- nvinfo : EIATTR_MIN_STACK_SIZE
	.align		4
.L_7:
        /*0024*/ 	.byte	0x04, 0x12
        /*0026*/ 	.short	(.L_9 - .L_8)
	.align		4
.L_8:
        /*0028*/ 	.word	index@(triton_poi_fused__native_batch_norm_legit_no_training_convolution_hardtanh_94)
        /*002c*/ 	.word	0x00000000
.L_9:


//--------------------- .nv.info.triton_poi_fused__native_batch_norm_legit_no_training_convolution_hardtanh_94 --------------------------
	.section	.nv.info.triton_poi_fused__native_batch_norm_legit_no_training_convolution_hardtanh_94,"",@"SHT_CUDA_INFO"
	.sectionflags	@""
	.align	4


	//----- nvinfo : EIATTR_CUDA_API_VERSION
	.align		4
        /*0000*/ 	.byte	0x04, 0x37
        /*0002*/ 	.short	(.L_11 - .L_10)
.L_10:
        /*0004*/ 	.word	0x0000007c


	//----- nvinfo : EIATTR_KPARAM_INFO
	.align		4
.L_11:
        /*0008*/ 	.byte	0x04, 0x17
        /*000a*/ 	.short	(.L_13 - .L_12)
.L_12:
        /*000c*/ 	.word	0x00000000
        /*0010*/ 	.short	0x0007
        /*0012*/ 	.short	0x0038
        /*0014*/ 	.byte	0x00, 0xf0, 0x11, 0x00


	//----- nvinfo : EIATTR_KPARAM_INFO
	.align		4
.L_13:
        /*0018*/ 	.byte	0x04, 0x17
        /*001a*/ 	.short	(.L_15 - .L_14)
.L_14:
        /*001c*/ 	.word	0x00000000
        /*0020*/ 	.short	0x0006
        /*0022*/ 	.short	0x0030
        /*0024*/ 	.byte	0x00, 0xf4, 0x21, 0x00


	//----- nvinfo : EIATTR_KPARAM_INFO
	.align		4
.L_15:
        /*0028*/ 	.byte	0x04, 0x17
        /*002a*/ 	.short	(.L_17 - .L_16)
.L_16:
        /*002c*/ 	.word	0x00000000
        /*0030*/ 	.short	0x0005
        /*0032*/ 	.short	0x0028
        /*0034*/ 	.byte	0x00, 0xf4, 0x21, 0x00


	//----- nvinfo : EIATTR_KPARAM_INFO
	.align		4
.L_17:
        /*0038*/ 	.byte	0x04, 0x17
        /*003a*/ 	.short	(.L_19 - .L_18)
.L_18:
        /*003c*/ 	.word	0x00000000
        /*0040*/ 	.short	0x0004
        /*0042*/ 	.short	0x0020
        /*0044*/ 	.byte	0x00, 0xf4, 0x21, 0x00


	//----- nvinfo : EIATTR_KPARAM_INFO
	.align		4
.L_19:
        /*0048*/ 	.byte	0x04, 0x17
        /*004a*/ 	.short	(.L_21 - .L_20)
.L_20:
        /*004c*/ 	.word	0x00000000
        /*0050*/ 	.short	0x0003
        /*0052*/ 	.short	0x0018
        /*0054*/ 	.byte	0x00, 0xf4, 0x21, 0x00


	//----- nvinfo : EIATTR_KPARAM_INFO
	.align		4
.L_21:
        /*0058*/ 	.byte	0x04, 0x17
        /*005a*/ 	.short	(.L_23 - .L_22)
.L_22:
        /*005c*/ 	.word	0x00000000
        /*0060*/ 	.short	0x0002
        /*0062*/ 	.short	0x0010
        /*0064*/ 	.byte	0x00, 0xf4, 0x21, 0x00


	//----- nvinfo : EIATTR_KPARAM_INFO
	.align		4
.L_23:
        /*0068*/ 	.byte	0x04, 0x17
        /*006a*/ 	.short	(.L_25 - .L_24)
.L_24:
        /*006c*/ 	.word	0x00000000
        /*0070*/ 	.short	0x0001
        /*0072*/ 	.short	0x0008
        /*0074*/ 	.byte	0x00, 0xf4, 0x21, 0x00


	//----- nvinfo : EIATTR_KPARAM_INFO
	.align		4
.L_25:
        /*0078*/ 	.byte	0x04, 0x17
        /*007a*/ 	.short	(.L_27 - .L_26)
.L_26:
        /*007c*/ 	.word	0x00000000
        /*0080*/ 	.short	0x0000
        /*0082*/ 	.short	0x0000
        /*0084*/ 	.byte	0x00, 0xf4, 0x21, 0x00


	//----- nvinfo : EIATTR_SPARSE_MMA_MASK
	.align		4
.L_27:
        /*0088*/ 	.byte	0x03, 0x50
        /*008a*/ 	.short	0x0000


	//----- nvinfo : EIATTR_MAXREG_COUNT
	.align		4
        /*008c*/ 	.byte	0x03, 0x1b
        /*008e*/ 	.short	0x00ff


	//----- nvinfo : EIATTR_EXIT_INSTR_OFFSETS
	.align		4
        /*0090*/ 	.byte	0x04, 0x1c
        /*0092*/ 	.short	(.L_29 - .L_28)


	//   ....[0]....
.L_28:
        /*0094*/ 	.word	0x00000380


	//   ....[1]....
        /*0098*/ 	.word	0x000003a0


	//----- nvinfo : EIATTR_REQNTID
	.align		4
.L_29:
        /*009c*/ 	.byte	0x04, 0x10
        /*009e*/ 	.short	(.L_31 - .L_30)
.L_30:
        /*00a0*/ 	.word	0x00000080
        /*00a4*/ 	.word	0x00000001
        /*00a8*/ 	.word	0x00000001


	//----- nvinfo : EIATTR_CBANK_PARAM_SIZE
	.align		4
.L_31:
        /*00ac*/ 	.byte	0x03, 0x19
        /*00ae*/ 	.short	0x003c


	//----- nvinfo : EIATTR_PARAM_CBANK
	.align		4
        /*00b0*/ 	.byte	0x04, 0x0a
        /*00b2*/ 	.short	(.L_33 - .L_32)
	.align		4
.L_32:
        /*00b4*/ 	.word	index@(.nv.constant0.triton_poi_fused__native_batch_norm_legit_no_training_convolution_hardtanh_94)
        /*00b8*/ 	.short	0x0210
        /*00ba*/ 	.short	0x003c


	//----- nvinfo : EIATTR_SW_WAR
	.align		4
.L_33:
        /*00bc*/ 	.byte	0x04, 0x36
        /*00be*/ 	.short	(.L_35 - .L_34)
.L_34:
        /*00c0*/ 	.word	0x00000008
.L_35:


//--------------------- .nv.callgraph             --------------------------
	.section	.nv.callgraph,"",@"SHT_CUDA_CALLGRAPH"
	.align	4
	.sectionentsize	8
	.align		4
        /*0000*/ 	.word	0x00000000
	.align		4
        /*0004*/ 	.word	0xffffffff
	.align		4
        /*0008*/ 	.word	0x00000000
	.align		4
        /*000c*/ 	.word	0xfffffffe
	.align		4
        /*0010*/ 	.word	0x00000000
	.align		4
        /*0014*/ 	.word	0xfffffffd
	.align		4
        /*0018*/ 	.word	0x00000000
	.align		4
        /*001c*/ 	.word	0xfffffffc


//--------------------- .nv.constant4             --------------------------
	.section	.nv.constant4,"a",@progbits
	.align	8
	.align		8
.nv.constant4:
        /*0000*/ 	.dword	_$_str
	.align		8
        /*0008*/ 	.dword	_$_str_$_2


//--------------------- .text.triton_poi_fused__native_batch_norm_legit_no_training_convolution_hardtanh_94 --------------------------
	.section	.text.triton_poi_fused__native_batch_norm_legit_no_training_convolution_hardtanh_94,"ax",@progbits
	.align	128
        .global         triton_poi_fused__native_batch_norm_legit_no_training_convolution_hardtanh_94
        .type           triton_poi_fused__native_batch_norm_legit_no_training_convolution_hardtanh_94,@function
        .size           triton_poi_fused__native_batch_norm_legit_no_training_convolution_hardtanh_94,(.L_x_1 - triton_poi_fused__native_batch_norm_legit_no_training_convolution_hardtanh_94)
        .other          triton_poi_fused__native_batch_norm_legit_no_training_convolution_hardtanh_94,@"STO_CUDA_ENTRY STV_DEFAULT"
triton_poi_fused__native_batch_norm_legit_no_training_convolution_hardtanh_94:
.text.triton_poi_fused__native_batch_norm_legit_no_training_convolution_hardtanh_94:
[----:B------:R-:W0:Y:S01]  /*0000*/  LDC R1, c[0x0][0x28] ;  /* 0x00000a00ff017b82 */ /* 0x000e220000000800 */
[----:B------:R-:W1:Y:S07]  /*0010*/  S2R R2, SR_TID.X ;  /* 0x0000000000027919 */ /* 0x000e6e0000002100 */
[----:B------:R-:W2:Y:S01]  /*0020*/  LDC.64 R12, c[0x0][0x228] ;  /* 0x00008a00ff0c7b82 */ /* 0x000ea20000000a00 */
[----:B------:R-:W-:Y:S01]  /*0030*/  ULDC.64 UR4, c[0x0][0x208] ;  /* 0x0000820000047ab9 */ /* 0x000fe20000000a00 */
[----:B------:R-:W3:Y:S06]  /*0040*/  S2R R3, SR_CTAID.X ;  /* 0x0000000000037919 */ /* 0x000eec0000002500 */
[----:B------:R-:W4:Y:S08]  /*0050*/  LDC.64 R10, c[0x0][0x218] ;  /* 0x00008600ff0a7b82 */ /* 0x000f300000000a00 */
[----:B------:R-:W5:Y:S08]  /*0060*/  LDC.64 R6, c[0x0][0x210] ;  /* 0x00008400ff067b82 */ /* 0x000f700000000a00 */
[----:B------:R-:W5:Y:S01]  /*0070*/  LDC.64 R14, c[0x0][0x220] ;  /* 0x00008800ff0e7b82 */ /* 0x000f620000000a00 */
[----:B-1----:R-:W-:-:S07]  /*0080*/  LOP3.LUT R2, R2, 0x7f, RZ, 0xc0, !PT ;  /* 0x0000007f02027812 */ /* 0x002fce00078ec0ff */
[----:B------:R-:W1:Y:S01]  /*0090*/  LDC.64 R16, c[0x0][0x230] ;  /* 0x00008c00ff107b82 */ /* 0x000e620000000a00 */
[----:B---3--:R-:W-:Y:S01]  /*00a0*/  LEA R3, R3, R2, 0x7 ;  /* 0x0000000203037211 */ /* 0x008fe200078e38ff */
[----:B------:R-:W-:-:S03]  /*00b0*/  HFMA2.MMA R2, -RZ, RZ, 0, 0 ;  /* 0x00000000ff027435 */ /* 0x000fc600000001ff */
[----:B------:R-:W-:-:S07]  /*00c0*/  ISETP.GE.AND P0, PT, R3, 0x2f00, PT ;  /* 0x00002f000300780c */ /* 0x000fce0003f06270 */
[----:B------:R-:W-:-:S05]  /*00d0*/  IMAD.HI R0, R3, -0x51b3bea3, R2 ;  /* 0xae4c415d03007827 */ /* 0x000fca00078e0202 */
[----:B------:R-:W-:-:S04]  /*00e0*/  SHF.R.U32.HI R5, RZ, 0x1f, R0 ;  /* 0x0000001fff057819 */ /* 0x000fc80000011600 */
[----:B------:R-:W-:Y:S02]  /*00f0*/  LEA.HI.SX32 R5, R0, R5, 0x1b ;  /* 0x0000000500057211 */ /* 0x000fe400078fdaff */
[----:B------:R-:W-:-:S03]  /*0100*/  MOV R0, RZ ;  /* 0x000000ff00007202 */ /* 0x000fc60000000f00 */
[----:B------:R-:W-:Y:S02]  /*0110*/  IMAD R19, R5, -0x2f, R3 ;  /* 0xffffffd105137824 */ /* 0x000fe400078e0203 */
[----:B------:R-:W3:Y:S02]  /*0120*/  LDC.64 R4, c[0x0][0x238] ;  /* 0x00008e00ff047b82 */ /* 0x000ee40000000a00 */
[----:B--2---:R-:W-:-:S05]  /*0130*/  IMAD.WIDE R12, R19, 0x4, R12 ;  /* 0x00000004130c7825 */ /* 0x004fca00078e020c */
[----:B------:R2:W3:Y:S01]  /*0140*/  @!P0 LDG.E.EL R0, desc[UR4][R12.64] ;  /* 0x000000040c008981 */ /* 0x0004e2000c2e1900 */
[----:B------:R-:W-:Y:S01]  /*0150*/  CS2R R8, SRZ ;  /* 0x0000000000087805 */ /* 0x000fe2000001ff00 */
[----:B----4-:R-:W-:-:S04]  /*0160*/  IMAD.WIDE R10, R19, 0x4, R10 ;  /* 0x00000004130a7825 */ /* 0x010fc800078e020a */
[----:B-----5:R-:W-:Y:S01]  /*0170*/  IMAD.WIDE R6, R3, 0x4, R6 ;  /* 0x0000000403067825 */ /* 0x020fe200078e0206 */
[----:B------:R4:W5:Y:S03]  /*0180*/  @!P0 LDG.E.EL R9, desc[UR4][R10.64] ;  /* 0x000000040a098981 */ /* 0x000966000c2e1900 */
[C---:B0-2---:R-:W-:Y:S01]  /*0190*/  IMAD.WIDE R12, R19.reuse, 0x4, R14 ;  /* 0x00000004130c7825 */ /* 0x045fe200078e020e */
[----:B------:R-:W5:Y:S03]  /*01a0*/  @!P0 LDG.E R2, desc[UR4][R6.64] ;  /* 0x0000000406028981 */ /* 0x000f66000c1e1900 */
[----:B-1----:R-:W-:Y:S01]  /*01b0*/  IMAD.WIDE R14, R19, 0x4, R16 ;  /* 0x00000004130e7825 */ /* 0x002fe200078e0210 */
[----:B------:R-:W2:Y:S01]  /*01c0*/  @!P0 LDG.E.EL R8, desc[UR4][R12.64] ;  /* 0x000000040c088981 */ /* 0x000ea2000c2e1900 */
[----:B------:R-:W-:-:S02]  /*01d0*/  CS2R R16, SRZ ;  /* 0x0000000000107805 */ /* 0x000fc4000001ff00 */
[----:B---3--:R-:W-:-:S04]  /*01e0*/  IMAD.WIDE R4, R19, 0x4, R4 ;  /* 0x0000000413047825 */ /* 0x008fc800078e0204 */
[----:B------:R-:W3:Y:S04]  /*01f0*/  @!P0 LDG.E.EL R16, desc[UR4][R14.64] ;  /* 0x000000040e108981 */ /* 0x000ee8000c2e1900 */
[----:B------:R0:W3:Y:S01]  /*0200*/  @!P0 LDG.E.EL R17, desc[UR4][R4.64] ;  /* 0x0000000404118981 */ /* 0x0000e2000c2e1900 */
[----:B----4-:R-:W-:Y:S01]  /*0210*/  HFMA2.MMA R11, -RZ, RZ, 1.625, 0 ;  /* 0x3e800000ff0b7435 */ /* 0x010fe200000001ff */
[----:B0-----:R-:W0:Y:S01]  /*0220*/  LDC.64 R4, c[0x0][0x240] ;  /* 0x00009000ff047b82 */ /* 0x001e220000000a00 */
[----:B------:R-:W-:-:S04]  /*0230*/  FADD R0, R0, 9.9999997473787516356e-06 ;  /* 0x3727c5ac00007421 */ /* 0x000fc80000000000 */
[----:B------:R-:W1:Y:S02]  /*0240*/  MUFU.SQRT R18, R0 ;  /* 0x0000000000127308 */ /* 0x000e640000002000 */
[C---:B-1----:R-:W-:Y:S02]  /*0250*/  FSETP.GT.AND P1, PT, R18.reuse, 8.50705917302346158658e+37, PT ;  /* 0x7e8000001200780b */ /* 0x042fe40003f24000 */
[----:B------:R-:W-:-:S11]  /*0260*/  FSETP.GEU.AND P2, PT, R18, 1.175494350822287508e-38, PT ;  /* 0x008000001200780b */ /* 0x000fd60003f4e000 */
[----:B------:R-:W-:-:S04]  /*0270*/  @P1 FMUL R18, R18, 0.25 ;  /* 0x3e80000012121820 */ /* 0x000fc80000400000 */
[----:B------:R-:W-:-:S06]  /*0280*/  @!P2 FMUL R18, R18, 16777216 ;  /* 0x4b8000001212a820 */ /* 0x000fcc0000400000 */
[----:B------:R-:W1:Y:S01]  /*0290*/  MUFU.RCP R18, R18 ;  /* 0x0000001200127308 */ /* 0x000e620000001000 */
[----:B------:R-:W-:Y:S01]  /*02a0*/  FSEL R11, R11, 1, P1 ;  /* 0x3f8000000b0b7808 */ /* 0x000fe20000800000 */
[----:B-----5:R-:W-:-:S04]  /*02b0*/  FADD R13, R9, R2 ;  /* 0x00000002090d7221 */ /* 0x020fc80000000000 */
[----:B------:R-:W-:Y:S01]  /*02c0*/  @!P2 FMUL R11, R11, 16777216 ;  /* 0x4b8000000b0ba820 */ /* 0x000fe20000400000 */
[----:B--2---:R-:W-:-:S03]  /*02d0*/  FADD R8, R13, -R8 ;  /* 0x800000080d087221 */ /* 0x004fc60000000000 */
[----:B-1----:R-:W-:-:S04]  /*02e0*/  FMUL R11, R18, R11 ;  /* 0x0000000b120b7220 */ /* 0x002fc80000400000 */
[----:B------:R-:W-:-:S04]  /*02f0*/  FMUL R8, R8, R11 ;  /* 0x0000000b08087220 */ /* 0x000fc80000400000 */
[----:B---3--:R-:W-:-:S05]  /*0300*/  FFMA R8, R8, R16, R17 ;  /* 0x0000001008087223 */ /* 0x008fca0000000011 */
[----:B------:R-:W-:-:S04]  /*0310*/  FSETP.GTU.AND P1, PT, R8, RZ, PT ;  /* 0x000000ff0800720b */ /* 0x000fc80003f2c000 */
[----:B------:R-:W-:-:S04]  /*0320*/  FSEL R9, R8, RZ, P1 ;  /* 0x000000ff08097208 */ /* 0x000fc80000800000 */
[C---:B------:R-:W-:Y:S01]  /*0330*/  FSETP.GEU.AND P1, PT, R9.reuse, 6, PT ;  /* 0x40c000000900780b */ /* 0x040fe20003f2e000 */
[----:B------:R1:W-:Y:S01]  /*0340*/  @!P0 STG.E desc[UR4][R6.64], R13 ;  /* 0x0000000d06008986 */ /* 0x0003e2000c101904 */
[----:B------:R-:W-:Y:S01]  /*0350*/  FSETP.NAN.AND P2, PT, R9, R9, PT ;  /* 0x000000090900720b */ /* 0x000fe20003f48000 */
[----:B0-----:R-:W-:-:S10]  /*0360*/  IMAD.WIDE R2, R3, 0x4, R4 ;  /* 0x0000000403027825 */ /* 0x001fd400078e0204 */
[----:B------:R-:W-:Y:S01]  /*0370*/  @P1 SEL R9, R9, 0x40c00000, P2 ;  /* 0x40c0000009091807 */ /* 0x000fe20001000000 */
[----:B-1----:R-:W-:Y:S06]  /*0380*/  @P0 EXIT ;  /* 0x000000000000094d */ /* 0x002fec0003800000 */
[----:B------:R-:W-:Y:S01]  /*0390*/  STG.E desc[UR4][R2.64], R9 ;  /* 0x0000000902007986 */ /* 0x000fe2000c101904 */
[----:B------:R-:W-:Y:S05]  /*03a0*/  EXIT ;  /* 0x000000000000794d */ /* 0x000fea0003800000 */
.L_x_0:
[----:B------:R-:W-:-:S00]  /*03b0*/  BRA `(.L_x_0) ;  /* 0xfffffffc00fc7947 */ /* 0x000fc0000383ffff */
[----:B------:R-:W-:-:S00]  /*03c0*/  NOP ;  /* 0x0000000000007918 */ /* 0x000fc00000000000 */
        /* <DEDUP_REMOVED lines=11> */
.L_x_1:


//--------------------- .nv.global.init           --------------------------
	.section	.nv.global.init,"aw",@progbits
.nv.global.init:
	.type		_$_str,@object
	.size		_$_str,(_$_str_$_2 - _$_str)
_$_str:
        /*0000*/ 	.byte	0x5f, 0x5f, 0x43, 0x55, 0x44, 0x41, 0x5f, 0x46, 0x54, 0x5a, 0x00
	.type		_$_str_$_2,@object
	.size		_$_str_$_2,(.L_1 - _$_str_$_2)
_$_str_$_2:
        /*000b*/ 	.byte	0x5f, 0x5f, 0x43, 0x55, 0x44, 0x41, 0x5f, 0x50, 0x52, 0x45, 0x43, 0x5f, 0x53, 0x51, 0x52, 0x54
        /*001b*/ 	.byte	0x00
.L_1:


//--------------------- .nv.constant0.triton_poi_fused__native_batch_norm_legit_no_training_convolution_hardtanh_94 --------------------------
	.section	.nv.constant0.triton_poi_fused__native_batch_norm_legit_no_training_convolution_hardtanh_94,"a",@progbits
	.sectionflags	@""
	.align	4
.nv.constant0.triton_poi_fused__native_batch_norm_legit_no_training_convolution_hardtanh_94:
	.zero		588
